	.headerflags	@"EF_CUDA_TEXMODE_UNIFIED EF_CUDA_64BIT_ADDRESS EF_CUDA_ACCELERATORS EF_CUDA_SM90 EF_CUDA_VIRTUAL_SM(EF_CUDA_SM90)"
	.elftype	@"ET_EXEC"


//--------------------- .nv.info                  --------------------------
	.section	.nv.info,"",@"SHT_CUDA_INFO"
	.align	4


	//----- nvinfo : EIATTR_REGCOUNT
	.align		4
        /*0000*/ 	.byte	0x04, 0x2f
        /*0002*/ 	.short	(.L_1 - .L_0)
	.align		4
.L_0:
        /*0004*/ 	.word	index@(triton_poi_fused__softmax_div_eq_masked_fill_mul_3)
        /*0008*/ 	.word	0x00000010


	//----- nvinfo : EIATTR_MIN_STACK_SIZE
	.align		4
.L_1:
        /*000c*/ 	.byte	0x04, 0x12
        /*000e*/ 	.short	(.L_3 - .L_2)
	.align		4
.L_2:
        /*0010*/ 	.word	index@(triton_poi_fused__softmax_div_eq_masked_fill_mul_3)
        /*0014*/ 	.word	0x00000000


	//----- nvinfo : EIATTR_FRAME_SIZE
	.align		4
.L_3:
        /*0018*/ 	.byte	0x04, 0x11
        /*001a*/ 	.short	(.L_5 - .L_4)
	.align		4
.L_4:
        /*001c*/ 	.word	index@(triton_poi_fused__softmax_div_eq_masked_fill_mul_3)
        /*0020*/ 	.word	0x00000000


	//----- nvinfo : EIATTR_MIN_STACK_SIZE
	.align		4
.L_5:
        /*0024*/ 	.byte	0x04, 0x12
        /*0026*/ 	.short	(.L_7 - .L_6)
	.align		4
.L_6:
        /*0028*/ 	.word	index@(triton_poi_fused__softmax_div_eq_masked_fill_mul_3)
        /*002c*/ 	.word	0x00000000
.L_7:


//--------------------- .nv.info.triton_poi_fused__softmax_div_eq_masked_fill_mul_3 --------------------------
	.section	.nv.info.triton_poi_fused__softmax_div_eq_masked_fill_mul_3,"",@"SHT_CUDA_INFO"
	.sectionflags	@""
	.align	4


	//----- nvinfo : EIATTR_CUDA_API_VERSION
	.align		4
        /*0000*/ 	.byte	0x04, 0x37
        /*0002*/ 	.short	(.L_9 - .L_8)
.L_8:
        /*0004*/ 	.word	0x0000007c


	//----- nvinfo : EIATTR_KPARAM_INFO
	.align		4
.L_9:
        /*0008*/ 	.byte	0x04, 0x17
        /*000a*/ 	.short	(.L_11 - .L_10)
.L_10:
        /*000c*/ 	.word	0x00000000
        /*0010*/ 	.short	0x0004
        /*0012*/ 	.short	0x0020
        /*0014*/ 	.byte	0x00, 0xf0, 0x11, 0x00


	//----- nvinfo : EIATTR_KPARAM_INFO
	.align		4
.L_11:
        /*0018*/ 	.byte	0x04, 0x17
        /*001a*/ 	.short	(.L_13 - .L_12)
.L_12:
        /*001c*/ 	.word	0x00000000
        /*0020*/ 	.short	0x0003
        /*0022*/ 	.short	0x0018
        /*0024*/ 	.byte	0x00, 0xf4, 0x21, 0x00


	//----- nvinfo : EIATTR_KPARAM_INFO
	.align		4
.L_13:
        /*0028*/ 	.byte	0x04, 0x17
        /*002a*/ 	.short	(.L_15 - .L_14)
.L_14:
        /*002c*/ 	.word	0x00000000
        /*0030*/ 	.short	0x0002
        /*0032*/ 	.short	0x0010
        /*0034*/ 	.byte	0x00, 0xf4, 0x21, 0x00


	//----- nvinfo : EIATTR_KPARAM_INFO
	.align		4
.L_15:
        /*0038*/ 	.byte	0x04, 0x17
        /*003a*/ 	.short	(.L_17 - .L_16)
.L_16:
        /*003c*/ 	.word	0x00000000
        /*0040*/ 	.short	0x0001
        /*0042*/ 	.short	0x0008
        /*0044*/ 	.byte	0x00, 0xf4, 0x21, 0x00


	//----- nvinfo : EIATTR_KPARAM_INFO
	.align		4
.L_17:
        /*0048*/ 	.byte	0x04, 0x17
        /*004a*/ 	.short	(.L_19 - .L_18)
.L_18:
        /*004c*/ 	.word	0x00000000
        /*0050*/ 	.short	0x0000
        /*0052*/ 	.short	0x0000
        /*0054*/ 	.byte	0x00, 0xf4, 0x21, 0x00


	//----- nvinfo : EIATTR_SPARSE_MMA_MASK
	.align		4
.L_19:
        /*0058*/ 	.byte	0x03, 0x50
        /*005a*/ 	.short	0x0000


	//----- nvinfo : EIATTR_MAXREG_COUNT
	.align		4
        /*005c*/ 	.byte	0x03, 0x1b
        /*005e*/ 	.short	0x00ff


	//----- nvinfo : EIATTR_EXIT_INSTR_OFFSETS
	.align		4
        /*0060*/ 	.byte	0x04, 0x1c
        /*0062*/ 	.short	(.L_21 - .L_20)


	//   ....[0]....
.L_20:
        /*0064*/ 	.word	0x000002f0


	//   ....[1]....
        /*0068*/ 	.word	0x00000310


	//----- nvinfo : EIATTR_REQNTID
	.align		4
.L_21:
        /*006c*/ 	.byte	0x04, 0x10
        /*006e*/ 	.short	(.L_23 - .L_22)
.L_22:
        /*0070*/ 	.word	0x00000080
        /*0074*/ 	.word	0x00000001
        /*0078*/ 	.word	0x00000001


	//----- nvinfo : EIATTR_CBANK_PARAM_SIZE
	.align		4
.L_23:
        /*007c*/ 	.byte	0x03, 0x19
        /*007e*/ 	.short	0x0024


	//----- nvinfo : EIATTR_PARAM_CBANK
	.align		4
        /*0080*/ 	.byte	0x04, 0x0a
        /*0082*/ 	.short	(.L_25 - .L_24)
	.align		4
.L_24:
        /*0084*/ 	.word	index@(.nv.constant0.triton_poi_fused__softmax_div_eq_masked_fill_mul_3)
        /*0088*/ 	.short	0x0210
        /*008a*/ 	.short	0x0024


	//----- nvinfo : EIATTR_SW_WAR
	.align		4
.L_25:
        /*008c*/ 	.byte	0x04, 0x36
        /*008e*/ 	.short	(.L_27 - .L_26)
.L_26:
        /*0090*/ 	.word	0x00000008
.L_27:


//--------------------- .nv.callgraph             --------------------------
	.section	.nv.callgraph,"",@"SHT_CUDA_CALLGRAPH"
	.align	4
	.sectionentsize	8
	.align		4
        /*0000*/ 	.word	0x00000000
	.align		4
        /*0004*/ 	.word	0xffffffff
	.align		4
        /*0008*/ 	.word	0x00000000
	.align		4
        /*000c*/ 	.word	0xfffffffe
	.align		4
        /*0010*/ 	.word	0x00000000
	.align		4
        /*0014*/ 	.word	0xfffffffd
	.align		4
        /*0018*/ 	.word	0x00000000
	.align		4
        /*001c*/ 	.word	0xfffffffc


//--------------------- .text.triton_poi_fused__softmax_div_eq_masked_fill_mul_3 --------------------------
	.section	.text.triton_poi_fused__softmax_div_eq_masked_fill_mul_3,"ax",@progbits
	.align	128
        .global         triton_poi_fused__softmax_div_eq_masked_fill_mul_3
        .type           triton_poi_fused__softmax_div_eq_masked_fill_mul_3,@function
        .size           triton_poi_fused__softmax_div_eq_masked_fill_mul_3,(.L_x_1 - triton_poi_fused__softmax_div_eq_masked_fill_mul_3)
        .other          triton_poi_fused__softmax_div_eq_masked_fill_mul_3,@"STO_CUDA_ENTRY STV_DEFAULT"
triton_poi_fused__softmax_div_eq_masked_fill_mul_3:
.text.triton_poi_fused__softmax_div_eq_masked_fill_mul_3:
[----:B------:R-:W0:Y:S02]  /*0000*/  LDC R1, c[0x0][0x28] ;  /* 0x00000a00ff017b82 */ /* 0x000e240000000800 */
[----:B------:R-:W1:Y:S01]  /*0010*/  S2R R0, SR_TID.X ;  /* 0x0000000000007919 */ /* 0x000e620000002100 */
[----:B------:R-:W2:Y:S01]  /*0020*/  LDC.64 R4, c[0x0][0x218] ;  /* 0x00008600ff047b82 */ /* 0x000ea20000000a00 */
[----:B------:R-:W-:Y:S01]  /*0030*/  ULDC.64 UR4, c[0x0][0x208] ;  /* 0x0000820000047ab9 */ /* 0x000fe20000000a00 */
[----:B------:R-:W3:Y:S06]  /*0040*/  S2R R11, SR_CTAID.X ;  /* 0x00000000000b7919 */ /* 0x000eec0000002500 */
[----:B------:R-:W4:Y:S01]  /*0050*/  LDC.64 R6, c[0x0][0x220] ;  /* 0x00008800ff067b82 */ /* 0x000f220000000a00 */
[----:B-1----:R-:W-:-:S02]  /*0060*/  LOP3.LUT R0, R0, 0x7f, RZ, 0xc0, !PT ;  /* 0x0000007f00007812 */ /* 0x002fc400078ec0ff */
[----:B---3--:R-:W-:-:S03]  /*0070*/  SHF.R.S32.HI R2, RZ, 0x18, R11 ;  /* 0x00000018ff027819 */ /* 0x008fc6000001140b */
[----:B------:R-:W-:Y:S01]  /*0080*/  IMAD R11, R11, 0x80, R0 ;  /* 0x000000800b0b7824 */ /* 0x000fe200078e0200 */
[----:B------:R-:W-:Y:S02]  /*0090*/  SGXT R0, R2, 0x1 ;  /* 0x000000010200781a */ /* 0x000fe40000000200 */
[----:B------:R-:W1:Y:S02]  /*00a0*/  LDC.64 R2, c[0x0][0x210] ;  /* 0x00008400ff027b82 */ /* 0x000e640000000a00 */
[----:B------:R-:W-:Y:S02]  /*00b0*/  ISETP.GE.AND P0, PT, R11, 0x100, PT ;  /* 0x000001000b00780c */ /* 0x000fe40003f06270 */
[----:B------:R-:W-:-:S04]  /*00c0*/  LEA.HI R0, R0, R11, RZ, 0x2 ;  /* 0x0000000b00007211 */ /* 0x000fc800078f10ff */
[--C-:B------:R-:W-:Y:S02]  /*00d0*/  SHF.R.S32.HI R13, RZ, 0x2, R0.reuse ;  /* 0x00000002ff0d7819 */ /* 0x100fe40000011400 */
[----:B------:R-:W-:-:S04]  /*00e0*/  SHF.R.S32.HI R0, RZ, 0x1f, R0 ;  /* 0x0000001fff007819 */ /* 0x000fc80000011400 */
[----:B------:R-:W-:-:S04]  /*00f0*/  LEA.HI R0, R0, R13, RZ, 0x4 ;  /* 0x0000000d00007211 */ /* 0x000fc800078f20ff */
[----:B------:R-:W-:-:S05]  /*0100*/  LOP3.LUT R0, R0, 0xfffffff0, RZ, 0xc0, !PT ;  /* 0xfffffff000007812 */ /* 0x000fca00078ec0ff */
[----:B------:R-:W-:Y:S01]  /*0110*/  IMAD.IADD R9, R13, 0x1, -R0 ;  /* 0x000000010d097824 */ /* 0x000fe200078e0a00 */
[----:B------:R-:W-:-:S03]  /*0120*/  HFMA2.MMA R0, -RZ, RZ, 0, 0 ;  /* 0x00000000ff007435 */ /* 0x000fc600000001ff */
[----:B--2---:R-:W-:Y:S02]  /*0130*/  IMAD.WIDE R4, R9, 0x4, R4 ;  /* 0x0000000409047825 */ /* 0x004fe400078e0204 */
[----:B------:R-:W2:Y:S02]  /*0140*/  LDC.64 R8, c[0x0][0x228] ;  /* 0x00008a00ff087b82 */ /* 0x000ea40000000a00 */
[----:B-1----:R-:W-:-:S03]  /*0150*/  IMAD.WIDE R2, R11, 0x4, R2 ;  /* 0x000000040b027825 */ /* 0x002fc600078e0202 */
[----:B------:R-:W3:Y:S01]  /*0160*/  @!P0 LDG.E.EL R0, desc[UR4][R4.64] ;  /* 0x0000000404008981 */ /* 0x000ee2000c2e1900 */
[----:B------:R-:W-:Y:S01]  /*0170*/  CS2R R10, SRZ ;  /* 0x00000000000a7805 */ /* 0x000fe2000001ff00 */
[----:B----4-:R-:W-:-:S05]  /*0180*/  IMAD.WIDE R6, R13, 0x4, R6 ;  /* 0x000000040d067825 */ /* 0x010fca00078e0206 */
[----:B------:R-:W4:Y:S04]  /*0190*/  @!P0 LDG.E R10, desc[UR4][R2.64] ;  /* 0x00000004020a8981 */ /* 0x000f28000c1e1900 */
[----:B------:R-:W5:Y:S01]  /*01a0*/  @!P0 LDG.E.EL R11, desc[UR4][R6.64] ;  /* 0x00000004060b8981 */ /* 0x000f62000c2e1900 */
[----:B------:R-:W-:Y:S01]  /*01b0*/  MOV R12, RZ ;  /* 0x000000ff000c7202 */ /* 0x000fe20000000f00 */
[----:B--2---:R-:W-:-:S05]  /*01c0*/  IMAD.WIDE R8, R13, 0x4, R8 ;  /* 0x000000040d087825 */ /* 0x004fca00078e0208 */
[----:B------:R-:W2:Y:S01]  /*01d0*/  @!P0 LDG.E.EL R12, desc[UR4][R8.64] ;  /* 0x00000004080c8981 */ /* 0x000ea2000c2e1900 */
[----:B---3--:R-:W-:-:S05]  /*01e0*/  FMUL R0, R0, R0 ;  /* 0x0000000000007220 */ /* 0x008fca0000400000 */
[----:B------:R-:W-:-:S04]  /*01f0*/  FSETP.NEU.AND P1, PT, R0, RZ, PT ;  /* 0x000000ff0000720b */ /* 0x000fc80003f2d000 */
[----:B----4-:R-:W-:-:S05]  /*0200*/  FSEL R10, R10, -10000, P1 ;  /* 0xc61c40000a0a7808 */ /* 0x010fca0000800000 */
[----:B-----5:R-:W-:-:S04]  /*0210*/  FADD R10, R10, -R11 ;  /* 0x8000000b0a0a7221 */ /* 0x020fc80000000000 */
[----:B------:R-:W-:-:S05]  /*0220*/  FMUL R10, R10, 1.4426950216293334961 ;  /* 0x3fb8aa3b0a0a7820 */ /* 0x000fca0000400000 */
[----:B------:R-:W-:Y:S02]  /*0230*/  FSETP.GEU.AND P2, PT, R10, -126, PT ;  /* 0xc2fc00000a00780b */ /* 0x000fe40003f4e000 */
[C---:B--2---:R-:W-:Y:S02]  /*0240*/  FSETP.GT.AND P1, PT, |R12|.reuse, 8.50705917302346158658e+37, PT ;  /* 0x7e8000000c00780b */ /* 0x044fe40003f24200 */
[----:B------:R-:W-:-:S09]  /*0250*/  FSETP.GEU.AND P3, PT, |R12|, 1.175494350822287508e-38, PT ;  /* 0x008000000c00780b */ /* 0x000fd20003f6e200 */
[----:B------:R-:W-:Y:S02]  /*0260*/  @!P2 FMUL R10, R10, 0.5 ;  /* 0x3f0000000a0aa820 */ /* 0x000fe40000400000 */
[----:B------:R-:W-:Y:S02]  /*0270*/  @P1 FMUL R12, R12, 0.25 ;  /* 0x3e8000000c0c1820 */ /* 0x000fe40000400000 */
[----:B------:R-:W1:Y:S02]  /*0280*/  MUFU.EX2 R0, R10 ;  /* 0x0000000a00007308 */ /* 0x000e640000000800 */
[----:B------:R-:W-:-:S06]  /*0290*/  @!P3 FMUL R12, R12, 16777216 ;  /* 0x4b8000000c0cb820 */ /* 0x000fcc0000400000 */
[----:B------:R-:W2:Y:S01]  /*02a0*/  MUFU.RCP R5, R12 ;  /* 0x0000000c00057308 */ /* 0x000ea20000001000 */
[----:B-1----:R-:W-:-:S04]  /*02b0*/  @!P2 FMUL R0, R0, R0 ;  /* 0x000000000000a220 */ /* 0x002fc80000400000 */
[----:B------:R-:W-:-:S04]  /*02c0*/  @P1 FMUL R0, R0, 0.25 ;  /* 0x3e80000000001820 */ /* 0x000fc80000400000 */
[----:B------:R-:W-:-:S04]  /*02d0*/  @!P3 FMUL R0, R0, 16777216 ;  /* 0x4b8000000000b820 */ /* 0x000fc80000400000 */
[----:B--2---:R-:W-:Y:S01]  /*02e0*/  FMUL R5, R5, R0 ;  /* 0x0000000005057220 */ /* 0x004fe20000400000 */
[----:B------:R-:W-:Y:S06]  /*02f0*/  @P0 EXIT ;  /* 0x000000000000094d */ /* 0x000fec0003800000 */
[----:B------:R-:W-:Y:S01]  /*0300*/  STG.E desc[UR4][R2.64], R5 ;  /* 0x0000000502007986 */ /* 0x000fe2000c101904 */
[----:B------:R-:W-:Y:S05]  /*0310*/  EXIT ;  /* 0x000000000000794d */ /* 0x000fea0003800000 */
.L_x_0:
[----:B------:R-:W-:-:S00]  /*0320*/  BRA `(.L_x_0) ;  /* 0xfffffffc00fc7947 */ /* 0x000fc0000383ffff */
[----:B------:R-:W-:-:S00]  /*0330*/  NOP ;  /* 0x0000000000007918 */ /* 0x000fc00000000000 */
        /* <DEDUP_REMOVED lines=12> */
.L_x_1:


//--------------------- .nv.constant0.triton_poi_fused__softmax_div_eq_masked_fill_mul_3 --------------------------
	.section	.nv.constant0.triton_poi_fused__softmax_div_eq_masked_fill_mul_3,"a",@progbits
	.sectionflags	@""
	.align	4
.nv.constant0.triton_poi_fused__softmax_div_eq_masked_fill_mul_3:
	.zero		564
